//
// Generated by NVIDIA NVVM Compiler
//
// Compiler Build ID: CL-36424714
// Cuda compilation tools, release 13.0, V13.0.88
// Based on NVVM 20.0.0
//

.version 9.0
.target sm_100
.address_size 64

	// .globl	_Z20MatrixMultiplyKernelPKfS0_Pfi
// _ZZ20MatrixMultiplyKernelPKfS0_PfiE2sM has been demoted
// _ZZ20MatrixMultiplyKernelPKfS0_PfiE2sN has been demoted

.visible .entry _Z20MatrixMultiplyKernelPKfS0_Pfi(
	.param .u64 .ptr .align 1 _Z20MatrixMultiplyKernelPKfS0_Pfi_param_0,
	.param .u64 .ptr .align 1 _Z20MatrixMultiplyKernelPKfS0_Pfi_param_1,
	.param .u64 .ptr .align 1 _Z20MatrixMultiplyKernelPKfS0_Pfi_param_2,
	.param .u32 _Z20MatrixMultiplyKernelPKfS0_Pfi_param_3
)
{
	.reg .pred 	%p<8>;
	.reg .b32 	%r<101>;
	.reg .b32 	%f<368>;
	.reg .b64 	%rd<40>;
	// demoted variable
	.shared .align 4 .b8 _ZZ20MatrixMultiplyKernelPKfS0_PfiE2sM[1024];
	// demoted variable
	.shared .align 4 .b8 _ZZ20MatrixMultiplyKernelPKfS0_PfiE2sN[1024];
	ld.param.u32 	%r29, [_Z20MatrixMultiplyKernelPKfS0_Pfi_param_3];
	mov.u32 	%r30, %ctaid.x;
	mov.u32 	%r31, %ctaid.y;
	mov.u32 	%r1, %tid.y;
	shl.b32 	%r32, %r30, 4;
	add.s32 	%r2, %r32, %r30;
	shl.b32 	%r33, %r31, 4;
	add.s32 	%r3, %r33, %r1;
	shr.s32 	%r34, %r29, 31;
	shr.u32 	%r35, %r34, 28;
	add.s32 	%r36, %r29, %r35;
	shr.s32 	%r4, %r36, 4;
	setp.lt.s32 	%p1, %r29, 16;
	mov.f32 	%f367, 0f00000000;
	@%p1 bra 	$L__BB0_9;
	mov.u32 	%r38, %tid.x;
	mad.lo.s32 	%r5, %r29, %r3, %r38;
	shl.b32 	%r39, %r1, 6;
	mov.u32 	%r40, _ZZ20MatrixMultiplyKernelPKfS0_PfiE2sM;
	add.s32 	%r6, %r40, %r39;
	add.s32 	%r41, %r4, -1;
	setp.lt.u32 	%p2, %r41, 3;
	mov.f32 	%f367, 0f00000000;
	mov.b32 	%r100, 0;
	@%p2 bra 	$L__BB0_4;
	and.b32  	%r100, %r4, 134217724;
	neg.s32 	%r98, %r100;
	add.s32 	%r43, %r1, 48;
	mad.lo.s32 	%r96, %r29, %r43, %r2;
	add.s32 	%r44, %r1, 32;
	mad.lo.s32 	%r95, %r29, %r44, %r2;
	add.s32 	%r45, %r1, 16;
	mad.lo.s32 	%r94, %r29, %r45, %r2;
	mad.lo.s32 	%r93, %r1, %r29, %r2;
	mov.f32 	%f367, 0f00000000;
	mov.u32 	%r97, %r5;
$L__BB0_3:
	.pragma "nounroll";
	ld.param.u64 	%rd36, [_Z20MatrixMultiplyKernelPKfS0_Pfi_param_1];
	ld.param.u64 	%rd33, [_Z20MatrixMultiplyKernelPKfS0_Pfi_param_0];
	cvta.to.global.u64 	%rd4, %rd33;
	mul.wide.s32 	%rd5, %r97, 4;
	add.s64 	%rd6, %rd4, %rd5;
	ld.global.f32 	%f14, [%rd6];
	shl.b32 	%r47, %r38, 2;
	add.s32 	%r48, %r6, %r47;
	st.shared.f32 	[%r48], %f14;
	cvta.to.global.u64 	%rd7, %rd36;
	mul.wide.u32 	%rd8, %r93, 4;
	add.s64 	%rd9, %rd7, %rd8;
	ld.global.f32 	%f15, [%rd9];
	mov.u32 	%r50, _ZZ20MatrixMultiplyKernelPKfS0_PfiE2sN;
	add.s32 	%r51, %r50, %r47;
	add.s32 	%r52, %r51, %r39;
	st.shared.f32 	[%r52], %f15;
	bar.sync 	0;
	ld.shared.f32 	%f16, [%r6];
	ld.shared.f32 	%f17, [%r51];
	fma.rn.f32 	%f18, %f16, %f17, %f367;
	ld.shared.f32 	%f19, [%r6+4];
	ld.shared.f32 	%f20, [%r51+64];
	fma.rn.f32 	%f21, %f19, %f20, %f18;
	ld.shared.f32 	%f22, [%r6+8];
	ld.shared.f32 	%f23, [%r51+128];
	fma.rn.f32 	%f24, %f22, %f23, %f21;
	ld.shared.f32 	%f25, [%r6+12];
	ld.shared.f32 	%f26, [%r51+192];
	fma.rn.f32 	%f27, %f25, %f26, %f24;
	ld.shared.f32 	%f28, [%r6+16];
	ld.shared.f32 	%f29, [%r51+256];
	fma.rn.f32 	%f30, %f28, %f29, %f27;
	ld.shared.f32 	%f31, [%r6+20];
	ld.shared.f32 	%f32, [%r51+320];
	fma.rn.f32 	%f33, %f31, %f32, %f30;
	ld.shared.f32 	%f34, [%r6+24];
	ld.shared.f32 	%f35, [%r51+384];
	fma.rn.f32 	%f36, %f34, %f35, %f33;
	ld.shared.f32 	%f37, [%r6+28];
	ld.shared.f32 	%f38, [%r51+448];
	fma.rn.f32 	%f39, %f37, %f38, %f36;
	ld.shared.f32 	%f40, [%r6+32];
	ld.shared.f32 	%f41, [%r51+512];
	fma.rn.f32 	%f42, %f40, %f41, %f39;
	ld.shared.f32 	%f43, [%r6+36];
	ld.shared.f32 	%f44, [%r51+576];
	fma.rn.f32 	%f45, %f43, %f44, %f42;
	ld.shared.f32 	%f46, [%r6+40];
	ld.shared.f32 	%f47, [%r51+640];
	fma.rn.f32 	%f48, %f46, %f47, %f45;
	ld.shared.f32 	%f49, [%r6+44];
	ld.shared.f32 	%f50, [%r51+704];
	fma.rn.f32 	%f51, %f49, %f50, %f48;
	ld.shared.f32 	%f52, [%r6+48];
	ld.shared.f32 	%f53, [%r51+768];
	fma.rn.f32 	%f54, %f52, %f53, %f51;
	ld.shared.f32 	%f55, [%r6+52];
	ld.shared.f32 	%f56, [%r51+832];
	fma.rn.f32 	%f57, %f55, %f56, %f54;
	ld.shared.f32 	%f58, [%r6+56];
	ld.shared.f32 	%f59, [%r51+896];
	fma.rn.f32 	%f60, %f58, %f59, %f57;
	ld.shared.f32 	%f61, [%r6+60];
	ld.shared.f32 	%f62, [%r51+960];
	fma.rn.f32 	%f63, %f61, %f62, %f60;
	bar.sync 	0;
	ld.global.f32 	%f64, [%rd6+64];
	st.shared.f32 	[%r48], %f64;
	mul.wide.u32 	%rd10, %r94, 4;
	add.s64 	%rd11, %rd7, %rd10;
	ld.global.f32 	%f65, [%rd11];
	st.shared.f32 	[%r52], %f65;
	bar.sync 	0;
	ld.shared.f32 	%f66, [%r6];
	ld.shared.f32 	%f67, [%r51];
	fma.rn.f32 	%f68, %f66, %f67, %f63;
	ld.shared.f32 	%f69, [%r6+4];
	ld.shared.f32 	%f70, [%r51+64];
	fma.rn.f32 	%f71, %f69, %f70, %f68;
	ld.shared.f32 	%f72, [%r6+8];
	ld.shared.f32 	%f73, [%r51+128];
	fma.rn.f32 	%f74, %f72, %f73, %f71;
	ld.shared.f32 	%f75, [%r6+12];
	ld.shared.f32 	%f76, [%r51+192];
	fma.rn.f32 	%f77, %f75, %f76, %f74;
	ld.shared.f32 	%f78, [%r6+16];
	ld.shared.f32 	%f79, [%r51+256];
	fma.rn.f32 	%f80, %f78, %f79, %f77;
	ld.shared.f32 	%f81, [%r6+20];
	ld.shared.f32 	%f82, [%r51+320];
	fma.rn.f32 	%f83, %f81, %f82, %f80;
	ld.shared.f32 	%f84, [%r6+24];
	ld.shared.f32 	%f85, [%r51+384];
	fma.rn.f32 	%f86, %f84, %f85, %f83;
	ld.shared.f32 	%f87, [%r6+28];
	ld.shared.f32 	%f88, [%r51+448];
	fma.rn.f32 	%f89, %f87, %f88, %f86;
	ld.shared.f32 	%f90, [%r6+32];
	ld.shared.f32 	%f91, [%r51+512];
	fma.rn.f32 	%f92, %f90, %f91, %f89;
	ld.shared.f32 	%f93, [%r6+36];
	ld.shared.f32 	%f94, [%r51+576];
	fma.rn.f32 	%f95, %f93, %f94, %f92;
	ld.shared.f32 	%f96, [%r6+40];
	ld.shared.f32 	%f97, [%r51+640];
	fma.rn.f32 	%f98, %f96, %f97, %f95;
	ld.shared.f32 	%f99, [%r6+44];
	ld.shared.f32 	%f100, [%r51+704];
	fma.rn.f32 	%f101, %f99, %f100, %f98;
	ld.shared.f32 	%f102, [%r6+48];
	ld.shared.f32 	%f103, [%r51+768];
	fma.rn.f32 	%f104, %f102, %f103, %f101;
	ld.shared.f32 	%f105, [%r6+52];
	ld.shared.f32 	%f106, [%r51+832];
	fma.rn.f32 	%f107, %f105, %f106, %f104;
	ld.shared.f32 	%f108, [%r6+56];
	ld.shared.f32 	%f109, [%r51+896];
	fma.rn.f32 	%f110, %f108, %f109, %f107;
	ld.shared.f32 	%f111, [%r6+60];
	ld.shared.f32 	%f112, [%r51+960];
	fma.rn.f32 	%f113, %f111, %f112, %f110;
	bar.sync 	0;
	ld.global.f32 	%f114, [%rd6+128];
	st.shared.f32 	[%r48], %f114;
	mul.wide.u32 	%rd12, %r95, 4;
	add.s64 	%rd13, %rd7, %rd12;
	ld.global.f32 	%f115, [%rd13];
	st.shared.f32 	[%r52], %f115;
	bar.sync 	0;
	ld.shared.f32 	%f116, [%r6];
	ld.shared.f32 	%f117, [%r51];
	fma.rn.f32 	%f118, %f116, %f117, %f113;
	ld.shared.f32 	%f119, [%r6+4];
	ld.shared.f32 	%f120, [%r51+64];
	fma.rn.f32 	%f121, %f119, %f120, %f118;
	ld.shared.f32 	%f122, [%r6+8];
	ld.shared.f32 	%f123, [%r51+128];
	fma.rn.f32 	%f124, %f122, %f123, %f121;
	ld.shared.f32 	%f125, [%r6+12];
	ld.shared.f32 	%f126, [%r51+192];
	fma.rn.f32 	%f127, %f125, %f126, %f124;
	ld.shared.f32 	%f128, [%r6+16];
	ld.shared.f32 	%f129, [%r51+256];
	fma.rn.f32 	%f130, %f128, %f129, %f127;
	ld.shared.f32 	%f131, [%r6+20];
	ld.shared.f32 	%f132, [%r51+320];
	fma.rn.f32 	%f133, %f131, %f132, %f130;
	ld.shared.f32 	%f134, [%r6+24];
	ld.shared.f32 	%f135, [%r51+384];
	fma.rn.f32 	%f136, %f134, %f135, %f133;
	ld.shared.f32 	%f137, [%r6+28];
	ld.shared.f32 	%f138, [%r51+448];
	fma.rn.f32 	%f139, %f137, %f138, %f136;
	ld.shared.f32 	%f140, [%r6+32];
	ld.shared.f32 	%f141, [%r51+512];
	fma.rn.f32 	%f142, %f140, %f141, %f139;
	ld.shared.f32 	%f143, [%r6+36];
	ld.shared.f32 	%f144, [%r51+576];
	fma.rn.f32 	%f145, %f143, %f144, %f142;
	ld.shared.f32 	%f146, [%r6+40];
	ld.shared.f32 	%f147, [%r51+640];
	fma.rn.f32 	%f148, %f146, %f147, %f145;
	ld.shared.f32 	%f149, [%r6+44];
	ld.shared.f32 	%f150, [%r51+704];
	fma.rn.f32 	%f151, %f149, %f150, %f148;
	ld.shared.f32 	%f152, [%r6+48];
	ld.shared.f32 	%f153, [%r51+768];
	fma.rn.f32 	%f154, %f152, %f153, %f151;
	ld.shared.f32 	%f155, [%r6+52];
	ld.shared.f32 	%f156, [%r51+832];
	fma.rn.f32 	%f157, %f155, %f156, %f154;
	ld.shared.f32 	%f158, [%r6+56];
	ld.shared.f32 	%f159, [%r51+896];
	fma.rn.f32 	%f160, %f158, %f159, %f157;
	ld.shared.f32 	%f161, [%r6+60];
	ld.shared.f32 	%f162, [%r51+960];
	fma.rn.f32 	%f163, %f161, %f162, %f160;
	bar.sync 	0;
	ld.global.f32 	%f164, [%rd6+192];
	st.shared.f32 	[%r48], %f164;
	mul.wide.u32 	%rd14, %r96, 4;
	add.s64 	%rd15, %rd7, %rd14;
	ld.global.f32 	%f165, [%rd15];
	st.shared.f32 	[%r52], %f165;
	bar.sync 	0;
	ld.shared.f32 	%f166, [%r6];
	ld.shared.f32 	%f167, [%r51];
	fma.rn.f32 	%f168, %f166, %f167, %f163;
	ld.shared.f32 	%f169, [%r6+4];
	ld.shared.f32 	%f170, [%r51+64];
	fma.rn.f32 	%f171, %f169, %f170, %f168;
	ld.shared.f32 	%f172, [%r6+8];
	ld.shared.f32 	%f173, [%r51+128];
	fma.rn.f32 	%f174, %f172, %f173, %f171;
	ld.shared.f32 	%f175, [%r6+12];
	ld.shared.f32 	%f176, [%r51+192];
	fma.rn.f32 	%f177, %f175, %f176, %f174;
	ld.shared.f32 	%f178, [%r6+16];
	ld.shared.f32 	%f179, [%r51+256];
	fma.rn.f32 	%f180, %f178, %f179, %f177;
	ld.shared.f32 	%f181, [%r6+20];
	ld.shared.f32 	%f182, [%r51+320];
	fma.rn.f32 	%f183, %f181, %f182, %f180;
	ld.shared.f32 	%f184, [%r6+24];
	ld.shared.f32 	%f185, [%r51+384];
	fma.rn.f32 	%f186, %f184, %f185, %f183;
	ld.shared.f32 	%f187, [%r6+28];
	ld.shared.f32 	%f188, [%r51+448];
	fma.rn.f32 	%f189, %f187, %f188, %f186;
	ld.shared.f32 	%f190, [%r6+32];
	ld.shared.f32 	%f191, [%r51+512];
	fma.rn.f32 	%f192, %f190, %f191, %f189;
	ld.shared.f32 	%f193, [%r6+36];
	ld.shared.f32 	%f194, [%r51+576];
	fma.rn.f32 	%f195, %f193, %f194, %f192;
	ld.shared.f32 	%f196, [%r6+40];
	ld.shared.f32 	%f197, [%r51+640];
	fma.rn.f32 	%f198, %f196, %f197, %f195;
	ld.shared.f32 	%f199, [%r6+44];
	ld.shared.f32 	%f200, [%r51+704];
	fma.rn.f32 	%f201, %f199, %f200, %f198;
	ld.shared.f32 	%f202, [%r6+48];
	ld.shared.f32 	%f203, [%r51+768];
	fma.rn.f32 	%f204, %f202, %f203, %f201;
	ld.shared.f32 	%f205, [%r6+52];
	ld.shared.f32 	%f206, [%r51+832];
	fma.rn.f32 	%f207, %f205, %f206, %f204;
	ld.shared.f32 	%f208, [%r6+56];
	ld.shared.f32 	%f209, [%r51+896];
	fma.rn.f32 	%f210, %f208, %f209, %f207;
	ld.shared.f32 	%f211, [%r6+60];
	ld.shared.f32 	%f212, [%r51+960];
	fma.rn.f32 	%f367, %f211, %f212, %f210;
	bar.sync 	0;
	add.s32 	%r98, %r98, 4;
	add.s32 	%r97, %r97, 64;
	shl.b32 	%r53, %r29, 6;
	add.s32 	%r96, %r96, %r53;
	add.s32 	%r95, %r95, %r53;
	add.s32 	%r94, %r94, %r53;
	add.s32 	%r93, %r93, %r53;
	setp.ne.s32 	%p3, %r98, 0;
	@%p3 bra 	$L__BB0_3;
$L__BB0_4:
	and.b32  	%r26, %r4, 3;
	setp.eq.s32 	%p4, %r26, 0;
	@%p4 bra 	$L__BB0_9;
	setp.eq.s32 	%p5, %r26, 1;
	@%p5 bra 	$L__BB0_7;
	ld.param.u64 	%rd37, [_Z20MatrixMultiplyKernelPKfS0_Pfi_param_1];
	ld.param.u64 	%rd34, [_Z20MatrixMultiplyKernelPKfS0_Pfi_param_0];
	shl.b32 	%r54, %r100, 4;
	add.s32 	%r55, %r5, %r54;
	cvta.to.global.u64 	%rd16, %rd34;
	mul.wide.s32 	%rd17, %r55, 4;
	add.s64 	%rd18, %rd16, %rd17;
	ld.global.f32 	%f214, [%rd18];
	shl.b32 	%r57, %r38, 2;
	add.s32 	%r58, %r6, %r57;
	st.shared.f32 	[%r58], %f214;
	add.s32 	%r59, %r54, %r1;
	mad.lo.s32 	%r63, %r59, %r29, %r2;
	cvta.to.global.u64 	%rd19, %rd37;
	mul.wide.u32 	%rd20, %r63, 4;
	add.s64 	%rd21, %rd19, %rd20;
	ld.global.f32 	%f215, [%rd21];
	mov.u32 	%r65, _ZZ20MatrixMultiplyKernelPKfS0_PfiE2sN;
	add.s32 	%r66, %r65, %r57;
	add.s32 	%r67, %r66, %r39;
	st.shared.f32 	[%r67], %f215;
	bar.sync 	0;
	ld.shared.f32 	%f216, [%r6];
	ld.shared.f32 	%f217, [%r66];
	fma.rn.f32 	%f218, %f216, %f217, %f367;
	ld.shared.f32 	%f219, [%r6+4];
	ld.shared.f32 	%f220, [%r66+64];
	fma.rn.f32 	%f221, %f219, %f220, %f218;
	ld.shared.f32 	%f222, [%r6+8];
	ld.shared.f32 	%f223, [%r66+128];
	fma.rn.f32 	%f224, %f222, %f223, %f221;
	ld.shared.f32 	%f225, [%r6+12];
	ld.shared.f32 	%f226, [%r66+192];
	fma.rn.f32 	%f227, %f225, %f226, %f224;
	ld.shared.f32 	%f228, [%r6+16];
	ld.shared.f32 	%f229, [%r66+256];
	fma.rn.f32 	%f230, %f228, %f229, %f227;
	ld.shared.f32 	%f231, [%r6+20];
	ld.shared.f32 	%f232, [%r66+320];
	fma.rn.f32 	%f233, %f231, %f232, %f230;
	ld.shared.f32 	%f234, [%r6+24];
	ld.shared.f32 	%f235, [%r66+384];
	fma.rn.f32 	%f236, %f234, %f235, %f233;
	ld.shared.f32 	%f237, [%r6+28];
	ld.shared.f32 	%f238, [%r66+448];
	fma.rn.f32 	%f239, %f237, %f238, %f236;
	ld.shared.f32 	%f240, [%r6+32];
	ld.shared.f32 	%f241, [%r66+512];
	fma.rn.f32 	%f242, %f240, %f241, %f239;
	ld.shared.f32 	%f243, [%r6+36];
	ld.shared.f32 	%f244, [%r66+576];
	fma.rn.f32 	%f245, %f243, %f244, %f242;
	ld.shared.f32 	%f246, [%r6+40];
	ld.shared.f32 	%f247, [%r66+640];
	fma.rn.f32 	%f248, %f246, %f247, %f245;
	ld.shared.f32 	%f249, [%r6+44];
	ld.shared.f32 	%f250, [%r66+704];
	fma.rn.f32 	%f251, %f249, %f250, %f248;
	ld.shared.f32 	%f252, [%r6+48];
	ld.shared.f32 	%f253, [%r66+768];
	fma.rn.f32 	%f254, %f252, %f253, %f251;
	ld.shared.f32 	%f255, [%r6+52];
	ld.shared.f32 	%f256, [%r66+832];
	fma.rn.f32 	%f257, %f255, %f256, %f254;
	ld.shared.f32 	%f258, [%r6+56];
	ld.shared.f32 	%f259, [%r66+896];
	fma.rn.f32 	%f260, %f258, %f259, %f257;
	ld.shared.f32 	%f261, [%r6+60];
	ld.shared.f32 	%f262, [%r66+960];
	fma.rn.f32 	%f263, %f261, %f262, %f260;
	bar.sync 	0;
	ld.global.f32 	%f264, [%rd18+64];
	st.shared.f32 	[%r58], %f264;
	add.s32 	%r68, %r59, 16;
	mad.lo.s32 	%r69, %r68, %r29, %r2;
	mul.wide.u32 	%rd22, %r69, 4;
	add.s64 	%rd23, %rd19, %rd22;
	ld.global.f32 	%f265, [%rd23];
	st.shared.f32 	[%r67], %f265;
	bar.sync 	0;
	ld.shared.f32 	%f266, [%r6];
	ld.shared.f32 	%f267, [%r66];
	fma.rn.f32 	%f268, %f266, %f267, %f263;
	ld.shared.f32 	%f269, [%r6+4];
	ld.shared.f32 	%f270, [%r66+64];
	fma.rn.f32 	%f271, %f269, %f270, %f268;
	ld.shared.f32 	%f272, [%r6+8];
	ld.shared.f32 	%f273, [%r66+128];
	fma.rn.f32 	%f274, %f272, %f273, %f271;
	ld.shared.f32 	%f275, [%r6+12];
	ld.shared.f32 	%f276, [%r66+192];
	fma.rn.f32 	%f277, %f275, %f276, %f274;
	ld.shared.f32 	%f278, [%r6+16];
	ld.shared.f32 	%f279, [%r66+256];
	fma.rn.f32 	%f280, %f278, %f279, %f277;
	ld.shared.f32 	%f281, [%r6+20];
	ld.shared.f32 	%f282, [%r66+320];
	fma.rn.f32 	%f283, %f281, %f282, %f280;
	ld.shared.f32 	%f284, [%r6+24];
	ld.shared.f32 	%f285, [%r66+384];
	fma.rn.f32 	%f286, %f284, %f285, %f283;
	ld.shared.f32 	%f287, [%r6+28];
	ld.shared.f32 	%f288, [%r66+448];
	fma.rn.f32 	%f289, %f287, %f288, %f286;
	ld.shared.f32 	%f290, [%r6+32];
	ld.shared.f32 	%f291, [%r66+512];
	fma.rn.f32 	%f292, %f290, %f291, %f289;
	ld.shared.f32 	%f293, [%r6+36];
	ld.shared.f32 	%f294, [%r66+576];
	fma.rn.f32 	%f295, %f293, %f294, %f292;
	ld.shared.f32 	%f296, [%r6+40];
	ld.shared.f32 	%f297, [%r66+640];
	fma.rn.f32 	%f298, %f296, %f297, %f295;
	ld.shared.f32 	%f299, [%r6+44];
	ld.shared.f32 	%f300, [%r66+704];
	fma.rn.f32 	%f301, %f299, %f300, %f298;
	ld.shared.f32 	%f302, [%r6+48];
	ld.shared.f32 	%f303, [%r66+768];
	fma.rn.f32 	%f304, %f302, %f303, %f301;
	ld.shared.f32 	%f305, [%r6+52];
	ld.shared.f32 	%f306, [%r66+832];
	fma.rn.f32 	%f307, %f305, %f306, %f304;
	ld.shared.f32 	%f308, [%r6+56];
	ld.shared.f32 	%f309, [%r66+896];
	fma.rn.f32 	%f310, %f308, %f309, %f307;
	ld.shared.f32 	%f311, [%r6+60];
	ld.shared.f32 	%f312, [%r66+960];
	fma.rn.f32 	%f367, %f311, %f312, %f310;
	bar.sync 	0;
	add.s32 	%r100, %r100, 2;
$L__BB0_7:
	and.b32  	%r70, %r4, 1;
	setp.eq.b32 	%p6, %r70, 1;
	not.pred 	%p7, %p6;
	@%p7 bra 	$L__BB0_9;
	ld.param.u64 	%rd38, [_Z20MatrixMultiplyKernelPKfS0_Pfi_param_1];
	ld.param.u64 	%rd35, [_Z20MatrixMultiplyKernelPKfS0_Pfi_param_0];
	shl.b32 	%r71, %r100, 4;
	add.s32 	%r72, %r5, %r71;
	cvta.to.global.u64 	%rd24, %rd35;
	mul.wide.s32 	%rd25, %r72, 4;
	add.s64 	%rd26, %rd24, %rd25;
	ld.global.f32 	%f313, [%rd26];
	shl.b32 	%r74, %r38, 2;
	add.s32 	%r75, %r6, %r74;
	st.shared.f32 	[%r75], %f313;
	add.s32 	%r76, %r71, %r1;
	mad.lo.s32 	%r80, %r76, %r29, %r2;
	cvta.to.global.u64 	%rd27, %rd38;
	mul.wide.u32 	%rd28, %r80, 4;
	add.s64 	%rd29, %rd27, %rd28;
	ld.global.f32 	%f314, [%rd29];
	mov.u32 	%r82, _ZZ20MatrixMultiplyKernelPKfS0_PfiE2sN;
	add.s32 	%r83, %r82, %r74;
	add.s32 	%r84, %r83, %r39;
	st.shared.f32 	[%r84], %f314;
	bar.sync 	0;
	ld.shared.f32 	%f315, [%r6];
	ld.shared.f32 	%f316, [%r83];
	fma.rn.f32 	%f317, %f315, %f316, %f367;
	ld.shared.f32 	%f318, [%r6+4];
	ld.shared.f32 	%f319, [%r83+64];
	fma.rn.f32 	%f320, %f318, %f319, %f317;
	ld.shared.f32 	%f321, [%r6+8];
	ld.shared.f32 	%f322, [%r83+128];
	fma.rn.f32 	%f323, %f321, %f322, %f320;
	ld.shared.f32 	%f324, [%r6+12];
	ld.shared.f32 	%f325, [%r83+192];
	fma.rn.f32 	%f326, %f324, %f325, %f323;
	ld.shared.f32 	%f327, [%r6+16];
	ld.shared.f32 	%f328, [%r83+256];
	fma.rn.f32 	%f329, %f327, %f328, %f326;
	ld.shared.f32 	%f330, [%r6+20];
	ld.shared.f32 	%f331, [%r83+320];
	fma.rn.f32 	%f332, %f330, %f331, %f329;
	ld.shared.f32 	%f333, [%r6+24];
	ld.shared.f32 	%f334, [%r83+384];
	fma.rn.f32 	%f335, %f333, %f334, %f332;
	ld.shared.f32 	%f336, [%r6+28];
	ld.shared.f32 	%f337, [%r83+448];
	fma.rn.f32 	%f338, %f336, %f337, %f335;
	ld.shared.f32 	%f339, [%r6+32];
	ld.shared.f32 	%f340, [%r83+512];
	fma.rn.f32 	%f341, %f339, %f340, %f338;
	ld.shared.f32 	%f342, [%r6+36];
	ld.shared.f32 	%f343, [%r83+576];
	fma.rn.f32 	%f344, %f342, %f343, %f341;
	ld.shared.f32 	%f345, [%r6+40];
	ld.shared.f32 	%f346, [%r83+640];
	fma.rn.f32 	%f347, %f345, %f346, %f344;
	ld.shared.f32 	%f348, [%r6+44];
	ld.shared.f32 	%f349, [%r83+704];
	fma.rn.f32 	%f350, %f348, %f349, %f347;
	ld.shared.f32 	%f351, [%r6+48];
	ld.shared.f32 	%f352, [%r83+768];
	fma.rn.f32 	%f353, %f351, %f352, %f350;
	ld.shared.f32 	%f354, [%r6+52];
	ld.shared.f32 	%f355, [%r83+832];
	fma.rn.f32 	%f356, %f354, %f355, %f353;
	ld.shared.f32 	%f357, [%r6+56];
	ld.shared.f32 	%f358, [%r83+896];
	fma.rn.f32 	%f359, %f357, %f358, %f356;
	ld.shared.f32 	%f360, [%r6+60];
	ld.shared.f32 	%f361, [%r83+960];
	fma.rn.f32 	%f367, %f360, %f361, %f359;
	bar.sync 	0;
$L__BB0_9:
	ld.param.u64 	%rd39, [_Z20MatrixMultiplyKernelPKfS0_Pfi_param_2];
	cvta.to.global.u64 	%rd30, %rd39;
	mad.lo.s32 	%r92, %r29, %r3, %r2;
	mul.wide.s32 	%rd31, %r92, 4;
	add.s64 	%rd32, %rd30, %rd31;
	st.global.f32 	[%rd32], %f367;
	ret;

}


// ===== COMPILED SASS (sm_100) =====

	.target	sm_100

	.elftype	@"ET_EXEC"


//--------------------- .note.nv.tkinfo           --------------------------
	.section	.note.nv.tkinfo,"",@"SHT_NOTE"
	.sectionflags	@"SHF_NOTE_NV_TKINFO"
	.tkinfo
        /*0018*/ 	.word	0x00000002
        /*0030*/ 	.string	""
        /*0030*/ 	.string	"ptxas"
        /*0030*/ 	.string	"Cuda compilation tools, release 13.0, V13.0.88"
        /*0030*/ 	.string	"Build cuda_13.0.r13.0/compiler.36424714_0"
        /*0030*/ 	.string	"-arch sm_100 -m 64 "



//--------------------- .note.nv.cuinfo           --------------------------
	.section	.note.nv.cuinfo,"",@"SHT_NOTE"
	.sectionflags	@"SHF_NOTE_NV_CUINFO"
        /*0018*/ 	.short	0x0002
        /*001a*/ 	.short	0x0064
        /*001c*/ 	.short	0x0082
	.zero		2


//--------------------- .nv.info                  --------------------------
	.section	.nv.info,"",@"SHT_CUDA_INFO"
	.align	4


	//----- nvinfo : EIATTR_REGCOUNT
	.align		4
        /*0000*/ 	.byte	0x04, 0x2f
        /*0002*/ 	.short	(.L_1 - .L_0)
	.align		4
.L_0:
        /*0004*/ 	.word	index@(_Z20MatrixMultiplyKernelPKfS0_Pfi)
        /*0008*/ 	.word	0x00000028


	//----- nvinfo : EIATTR_FRAME_SIZE
	.align		4
.L_1:
        /*000c*/ 	.byte	0x04, 0x11
        /*000e*/ 	.short	(.L_3 - .L_2)
	.align		4
.L_2:
        /*0010*/ 	.word	index@(_Z20MatrixMultiplyKernelPKfS0_Pfi)
        /*0014*/ 	.word	0x00000000


	//----- nvinfo : EIATTR_MIN_STACK_SIZE
	.align		4
.L_3:
        /*0018*/ 	.byte	0x04, 0x12
        /*001a*/ 	.short	(.L_5 - .L_4)
	.align		4
.L_4:
        /*001c*/ 	.word	index@(_Z20MatrixMultiplyKernelPKfS0_Pfi)
        /*0020*/ 	.word	0x00000000
.L_5:


//--------------------- .nv.compat                --------------------------
	.section	.nv.compat,"",@"SHT_CUDA_COMPAT_INFO"
	.align	4
        /*0000*/ 	.byte	0x02, 0x09, 0x00, 0x00, 0x02, 0x02, 0x01, 0x00, 0x02, 0x05, 0x05, 0x00, 0x03, 0x07, 0x01, 0x01
        /*0010*/ 	.byte	0x02, 0x03, 0x00, 0x00, 0x02, 0x06, 0x01, 0x00, 0x04, 0x0b, 0x08, 0x00, 0x09, 0x00, 0x00, 0x00
        /*0020*/ 	.byte	0x00, 0x00, 0x00, 0x00


//--------------------- .nv.info._Z20MatrixMultiplyKernelPKfS0_Pfi --------------------------
	.section	.nv.info._Z20MatrixMultiplyKernelPKfS0_Pfi,"",@"SHT_CUDA_INFO"
	.sectionflags	@""
	.align	4


	//----- nvinfo : EIATTR_CUDA_API_VERSION
	.align		4
        /*0000*/ 	.byte	0x04, 0x37
        /*0002*/ 	.short	(.L_7 - .L_6)
.L_6:
        /*0004*/ 	.word	0x00000082


	//----- nvinfo : EIATTR_KPARAM_INFO
	.align		4
.L_7:
        /*0008*/ 	.byte	0x04, 0x17
        /*000a*/ 	.short	(.L_9 - .L_8)
.L_8:
        /*000c*/ 	.word	0x00000000
        /*0010*/ 	.short	0x0003
        /*0012*/ 	.short	0x0018
        /*0014*/ 	.byte	0x00, 0xf0, 0x11, 0x00


	//----- nvinfo : EIATTR_KPARAM_INFO
	.align		4
.L_9:
        /*0018*/ 	.byte	0x04, 0x17
        /*001a*/ 	.short	(.L_11 - .L_10)
.L_10:
        /*001c*/ 	.word	0x00000000
        /*0020*/ 	.short	0x0002
        /*0022*/ 	.short	0x0010
        /*0024*/ 	.byte	0x00, 0xf5, 0x21, 0x00


	//----- nvinfo : EIATTR_KPARAM_INFO
	.align		4
.L_11:
        /*0028*/ 	.byte	0x04, 0x17
        /*002a*/ 	.short	(.L_13 - .L_12)
.L_12:
        /*002c*/ 	.word	0x00000000
        /*0030*/ 	.short	0x0001
        /*0032*/ 	.short	0x0008
        /*0034*/ 	.byte	0x00, 0xf5, 0x21, 0x00


	//----- nvinfo : EIATTR_KPARAM_INFO
	.align		4
.L_13:
        /*0038*/ 	.byte	0x04, 0x17
        /*003a*/ 	.short	(.L_15 - .L_14)
.L_14:
        /*003c*/ 	.word	0x00000000
        /*0040*/ 	.short	0x0000
        /*0042*/ 	.short	0x0000
        /*0044*/ 	.byte	0x00, 0xf5, 0x21, 0x00


	//----- nvinfo : EIATTR_SPARSE_MMA_MASK
	.align		4
.L_15:
        /*0048*/ 	.byte	0x03, 0x50
        /*004a*/ 	.short	0x0000


	//----- nvinfo : EIATTR_MAXREG_COUNT
	.align		4
        /*004c*/ 	.byte	0x03, 0x1b
        /*004e*/ 	.short	0x00ff


	//----- nvinfo : EIATTR_NUM_BARRIERS
	.align		4
        /*0050*/ 	.byte	0x02, 0x4c
        /*0052*/ 	.byte	0x01
	.zero		1


	//----- nvinfo : EIATTR_MERCURY_ISA_VERSION
	.align		4
        /*0054*/ 	.byte	0x03, 0x5f
        /*0056*/ 	.short	0x0101


	//----- nvinfo : EIATTR_VRC_CTA_INIT_COUNT
	.align		4
        /*0058*/ 	.byte	0x02, 0x4a
	.zero		1
	.zero		1


	//----- nvinfo : EIATTR_EXIT_INSTR_OFFSETS
	.align		4
        /*005c*/ 	.byte	0x04, 0x1c
        /*005e*/ 	.short	(.L_17 - .L_16)


	//   ....[0]....
.L_16:
        /*0060*/ 	.word	0x00001850


	//----- nvinfo : EIATTR_CBANK_PARAM_SIZE
	.align		4
.L_17:
        /*0064*/ 	.byte	0x03, 0x19
        /*0066*/ 	.short	0x001c


	//----- nvinfo : EIATTR_PARAM_CBANK
	.align		4
        /*0068*/ 	.byte	0x04, 0x0a
        /*006a*/ 	.short	(.L_19 - .L_18)
	.align		4
.L_18:
        /*006c*/ 	.word	index@(.nv.constant0._Z20MatrixMultiplyKernelPKfS0_Pfi)
        /*0070*/ 	.short	0x0380
        /*0072*/ 	.short	0x001c


	//----- nvinfo : EIATTR_SW_WAR
	.align		4
.L_19:
        /*0074*/ 	.byte	0x04, 0x36
        /*0076*/ 	.short	(.L_21 - .L_20)
.L_20:
        /*0078*/ 	.word	0x00000008
.L_21:


//--------------------- .nv.callgraph             --------------------------
	.section	.nv.callgraph,"",@"SHT_CUDA_CALLGRAPH"
	.align	4
	.sectionentsize	8
	.align		4
        /*0000*/ 	.word	0x00000000
	.align		4
        /*0004*/ 	.word	0xffffffff
	.align		4
        /*0008*/ 	.word	0x00000000
	.align		4
        /*000c*/ 	.word	0xfffffffe
	.align		4
        /*0010*/ 	.word	0x00000000
	.align		4
        /*0014*/ 	.word	0xfffffffd
	.align		4
        /*0018*/ 	.word	0x00000000
	.align		4
        /*001c*/ 	.word	0xfffffffc


//--------------------- .text._Z20MatrixMultiplyKernelPKfS0_Pfi --------------------------
	.section	.text._Z20MatrixMultiplyKernelPKfS0_Pfi,"ax",@progbits
	.align	128
        .global         _Z20MatrixMultiplyKernelPKfS0_Pfi
        .type           _Z20MatrixMultiplyKernelPKfS0_Pfi,@function
        .size           _Z20MatrixMultiplyKernelPKfS0_Pfi,(.L_x_5 - _Z20MatrixMultiplyKernelPKfS0_Pfi)
        .other          _Z20MatrixMultiplyKernelPKfS0_Pfi,@"STO_CUDA_ENTRY STV_DEFAULT"
_Z20MatrixMultiplyKernelPKfS0_Pfi:
.text._Z20MatrixMultiplyKernelPKfS0_Pfi:
[----:B------:R-:W-:Y:S08]  /*0000*/  LDC R1, c[0x0][0x37c] ;  /* 0x0000df00ff017b82 */ /* 0x000ff00000000800 */
[----:B------:R-:W0:Y:S01]  /*0010*/  LDC R3, c[0x0][0x398] ;  /* 0x0000e600ff037b82 */ /* 0x000e220000000800 */
[----:B------:R-:W1:Y:S01]  /*0020*/  S2R R5, SR_CTAID.Y ;  /* 0x0000000000057919 */ /* 0x000e620000002600 */
[----:B------:R-:W2:Y:S01]  /*0030*/  LDCU.64 UR8, c[0x0][0x358] ;  /* 0x00006b00ff0877ac */ /* 0x000ea20008000a00 */
[----:B------:R-:W-:Y:S01]  /*0040*/  HFMA2 R27, -RZ, RZ, 0, 0 ;  /* 0x00000000ff1b7431 */ /* 0x000fe200000001ff */
[----:B------:R-:W1:Y:S04]  /*0050*/  S2R R0, SR_TID.Y ;  /* 0x0000000000007919 */ /* 0x000e680000002200 */
[----:B------:R-:W3:Y:S01]  /*0060*/  S2UR UR4, SR_CTAID.X ;  /* 0x00000000000479c3 */ /* 0x000ee20000002500 */
[----:B0-----:R-:W-:-:S02]  /*0070*/  ISETP.GE.AND P0, PT, R3, 0x10, PT ;  /* 0x000000100300780c */ /* 0x001fc40003f06270 */
[----:B------:R-:W-:-:S04]  /*0080*/  SHF.R.S32.HI R2, RZ, 0x1f, R3 ;  /* 0x0000001fff027819 */ /* 0x000fc80000011403 */
[----:B------:R-:W-:Y:S01]  /*0090*/  LEA.HI R23, R2, R3, RZ, 0x4 ;  /* 0x0000000302177211 */ /* 0x000fe200078f20ff */
[----:B---3--:R-:W-:Y:S01]  /*00a0*/  ULEA UR4, UR4, UR4, 0x4 ;  /* 0x0000000404047291 */ /* 0x008fe2000f8e20ff */
[----:B-1----:R-:W-:-:S05]  /*00b0*/  LEA R6, R5, R0, 0x4 ;  /* 0x0000000005067211 */ /* 0x002fca00078e20ff */
[----:B--2---:R-:W-:Y:S06]  /*00c0*/  @!P0 BRA `(.L_x_0) ;  /* 0x0000001400d08947 */ /* 0x004fec0003800000 */
[----:B------:R-:W0:Y:S01]  /*00d0*/  S2UR UR7, SR_CgaCtaId ;  /* 0x00000000000779c3 */ /* 0x000e220000008800 */
[----:B------:R-:W1:Y:S01]  /*00e0*/  S2R R2, SR_TID.X ;  /* 0x0000000000027919 */ /* 0x000e620000002100 */
[----:B------:R-:W-:Y:S01]  /*00f0*/  SHF.R.S32.HI R23, RZ, 0x4, R23 ;  /* 0x00000004ff177819 */ /* 0x000fe20000011417 */
[----:B------:R-:W-:Y:S01]  /*0100*/  UMOV UR5, 0x400 ;  /* 0x0000040000057882 */ /* 0x000fe20000000000 */
[----:B------:R-:W-:Y:S02]  /*0110*/  MOV R27, RZ ;  /* 0x000000ff001b7202 */ /* 0x000fe40000000f00 */
[----:B------:R-:W-:Y:S02]  /*0120*/  IADD3 R4, PT, PT, R23, -0x1, RZ ;  /* 0xffffffff17047810 */ /* 0x000fe40007ffe0ff */
[----:B------:R-:W-:Y:S02]  /*0130*/  MOV R5, RZ ;  /* 0x000000ff00057202 */ /* 0x000fe40000000f00 */
[----:B------:R-:W-:Y:S01]  /*0140*/  ISETP.GE.U32.AND P0, PT, R4, 0x3, PT ;  /* 0x000000030400780c */ /* 0x000fe20003f06070 */
[----:B0-----:R-:W-:-:S06]  /*0150*/  ULEA UR6, UR7, UR5, 0x18 ;  /* 0x0000000507067291 */ /* 0x001fcc000f8ec0ff */
[----:B------:R-:W-:Y:S01]  /*0160*/  LEA R7, R0, UR6, 0x6 ;  /* 0x0000000600077c11 */ /* 0x000fe2000f8e30ff */
[----:B-1----:R-:W-:-:S05]  /*0170*/  IMAD R4, R6, R3, R2 ;  /* 0x0000000306047224 */ /* 0x002fca00078e0202 */
[----:B------:R-:W-:Y:S05]  /*0180*/  @!P0 BRA `(.L_x_1) ;  /* 0x0000000c001c8947 */ /* 0x000fea0003800000 */
[----:B------:R-:W-:Y:S01]  /*0190*/  UIADD3 UR6, UPT, UPT, UR5, 0x400, URZ ;  /* 0x0000040005067890 */ /* 0x000fe2000fffe0ff */
[C---:B------:R-:W-:Y:S01]  /*01a0*/  IADD3 R26, PT, PT, R0.reuse, 0x30, RZ ;  /* 0x00000030001a7810 */ /* 0x040fe20007ffe0ff */
[CC--:B------:R-:W-:Y:S01]  /*01b0*/  IMAD R20, R0.reuse, R3.reuse, UR4 ;  /* 0x0000000400147e24 */ /* 0x0c0fe2000f8e0203 */
[C---:B------:R-:W-:Y:S01]  /*01c0*/  IADD3 R24, PT, PT, R0.reuse, 0x20, RZ ;  /* 0x0000002000187810 */ /* 0x040fe20007ffe0ff */
[----:B------:R-:W-:Y:S01]  /*01d0*/  ULEA UR6, UR7, UR6, 0x18 ;  /* 0x0000000607067291 */ /* 0x000fe2000f8ec0ff */
[----:B------:R-:W-:Y:S01]  /*01e0*/  IADD3 R22, PT, PT, R0, 0x10, RZ ;  /* 0x0000001000167810 */ /* 0x000fe20007ffe0ff */
[-C--:B------:R-:W-:Y:S01]  /*01f0*/  IMAD R26, R26, R3.reuse, UR4 ;  /* 0x000000041a1a7e24 */ /* 0x080fe2000f8e0203 */
[----:B------:R-:W-:Y:S01]  /*0200*/  LOP3.LUT R5, R23, 0x7fffffc, RZ, 0xc0, !PT ;  /* 0x07fffffc17057812 */ /* 0x000fe200078ec0ff */
[-C--:B------:R-:W-:Y:S01]  /*0210*/  IMAD R24, R24, R3.reuse, UR4 ;  /* 0x0000000418187e24 */ /* 0x080fe2000f8e0203 */
[----:B------:R-:W-:Y:S01]  /*0220*/  MOV R27, RZ ;  /* 0x000000ff001b7202 */ /* 0x000fe20000000f00 */
[----:B------:R-:W-:Y:S01]  /*0230*/  IMAD R22, R22, R3, UR4 ;  /* 0x0000000416167e24 */ /* 0x000fe2000f8e0203 */
[----:B------:R-:W-:-:S02]  /*0240*/  LEA R17, R2, UR6, 0x2 ;  /* 0x0000000602117c11 */ /* 0x000fc4000f8e10ff */
[----:B------:R-:W-:Y:S02]  /*0250*/  MOV R19, R4 ;  /* 0x0000000400137202 */ /* 0x000fe40000000f00 */
[----:B------:R-:W-:Y:S02]  /*0260*/  LEA R18, R2, R7, 0x2 ;  /* 0x0000000702127211 */ /* 0x000fe400078e10ff */
[----:B------:R-:W-:Y:S02]  /*0270*/  IADD3 R21, PT, PT, -R5, RZ, RZ ;  /* 0x000000ff05157210 */ /* 0x000fe40007ffe1ff */
[----:B------:R-:W-:-:S07]  /*0280*/  LEA R16, R0, R17, 0x6 ;  /* 0x0000001100107211 */ /* 0x000fce00078e30ff */
.L_x_2:
[----:B------:R-:W0:Y:S08]  /*0290*/  LDC.64 R28, c[0x0][0x380] ;  /* 0x0000e000ff1c7b82 */ /* 0x000e300000000a00 */
[----:B------:R-:W1:Y:S01]  /*02a0*/  LDC.64 R30, c[0x0][0x388] ;  /* 0x0000e200ff1e7b82 */ /* 0x000e620000000a00 */
[----:B0-----:R-:W-:-:S05]  /*02b0*/  IMAD.WIDE R28, R19, 0x4, R28 ;  /* 0x00000004131c7825 */ /* 0x001fca00078e021c */
[----:B------:R-:W2:Y:S01]  /*02c0*/  LDG.E R33, desc[UR8][R28.64] ;  /* 0x000000081c217981 */ /* 0x000ea2000c1e1900 */
[----:B-1----:R-:W-:-:S05]  /*02d0*/  IMAD.WIDE.U32 R8, R20, 0x4, R30 ;  /* 0x0000000414087825 */ /* 0x002fca00078e001e */
[----:B------:R-:W3:Y:S04]  /*02e0*/  LDG.E R35, desc[UR8][R8.64] ;  /* 0x0000000808237981 */ /* 0x000ee8000c1e1900 */
[----:B--2---:R-:W-:Y:S04]  /*02f0*/  STS [R18], R33 ;  /* 0x0000002112007388 */ /* 0x004fe80000000800 */
[----:B---3--:R-:W-:Y:S01]  /*0300*/  STS [R16], R35 ;  /* 0x0000002310007388 */ /* 0x008fe20000000800 */
[----:B------:R-:W-:Y:S06]  /*0310*/  BAR.SYNC.DEFER_BLOCKING 0x0 ;  /* 0x0000000000007b1d */ /* 0x000fec0000010000 */
[----:B------:R-:W-:Y:S04]  /*0320*/  LDS R10, [R17] ;  /* 0x00000000110a7984 */ /* 0x000fe80000000800 */
[----:B------:R-:W0:Y:S04]  /*0330*/  LDS.128 R12, [R7] ;  /* 0x00000000070c7984 */ /* 0x000e280000000c00 */
[----:B------:R-:W1:Y:S04]  /*0340*/  LDS R37, [R17+0x40] ;  /* 0x0000400011257984 */ /* 0x000e680000000800 */
[----:B------:R-:W2:Y:S04]  /*0350*/  LDS R25, [R17+0x80] ;  /* 0x0000800011197984 */ /* 0x000ea80000000800 */
[----:B------:R-:W3:Y:S04]  /*0360*/  LDS R32, [R17+0xc0] ;  /* 0x0000c00011207984 */ /* 0x000ee80000000800 */
[----:B------:R-:W-:Y:S04]  /*0370*/  LDS R33, [R17+0x240] ;  /* 0x0002400011217984 */ /* 0x000fe80000000800 */
[----:B------:R-:W-:Y:S01]  /*0380*/  LDS R36, [R17+0x340] ;  /* 0x0003400011247984 */ /* 0x000fe20000000800 */
[----:B0-----:R-:W-:-:S03]  /*0390*/  FFMA R34, R12, R10, R27 ;  /* 0x0000000a0c227223 */ /* 0x001fc6000000001b */
[----:B------:R-:W-:Y:S04]  /*03a0*/  LDS R27, [R17+0x100] ;  /* 0x00010000111b7984 */ /* 0x000fe80000000800 */
[----:B------:R-:W0:Y:S04]  /*03b0*/  LDS.128 R8, [R7+0x10] ;  /* 0x0000100007087984 */ /* 0x000e280000000c00 */
[----:B------:R-:W4:Y:S01]  /*03c0*/  LDS R12, [R17+0x140] ;  /* 0x00014000110c7984 */ /* 0x000f220000000800 */
[----:B-1----:R-:W-:-:S04]  /*03d0*/  FFMA R34, R37, R13, R34 ;  /* 0x0000000d25227223 */ /* 0x002fc80000000022 */
[----:B--2---:R-:W-:-:S04]  /*03e0*/  FFMA R25, R25, R14, R34 ;  /* 0x0000000e19197223 */ /* 0x004fc80000000022 */
[----:B---3--:R-:W-:Y:S02]  /*03f0*/  FFMA R15, R32, R15, R25 ;  /* 0x0000000f200f7223 */ /* 0x008fe40000000019 */
[----:B------:R-:W1:Y:S04]  /*0400*/  LDS R25, [R17+0x180] ;  /* 0x0001800011197984 */ /* 0x000e680000000800 */
[----:B------:R-:W2:Y:S01]  /*0410*/  LDS R32, [R17+0x1c0] ;  /* 0x0001c00011207984 */ /* 0x000ea20000000800 */
[----:B0-----:R-:W-:-:S03]  /*0420*/  FFMA R15, R8, R27, R15 ;  /* 0x0000001b080f7223 */ /* 0x001fc6000000000f */
[----:B------:R-:W-:Y:S01]  /*0430*/  LDS R27, [R17+0x200] ;  /* 0x00020000111b7984 */ /* 0x000fe20000000800 */
[----:B----4-:R-:W-:-:S03]  /*0440*/  FFMA R34, R12, R9, R15 ;  /* 0x000000090c227223 */ /* 0x010fc6000000000f */
[----:B------:R-:W0:Y:S04]  /*0450*/  LDS.128 R12, [R7+0x20] ;  /* 0x00002000070c7984 */ /* 0x000e280000000c00 */
[----:B------:R-:W3:Y:S04]  /*0460*/  LDS R9, [R17+0x280] ;  /* 0x0002800011097984 */ /* 0x000ee80000000800 */
[----:B------:R-:W4:Y:S01]  /*0470*/  LDS R8, [R17+0x2c0] ;  /* 0x0002c00011087984 */ /* 0x000f220000000800 */
[----:B-1----:R-:W-:-:S03]  /*0480*/  FFMA R25, R25, R10, R34 ;  /* 0x0000000a19197223 */ /* 0x002fc60000000022 */
[----:B------:R-:W-:Y:S01]  /*0490*/  LDS R34, [R17+0x3c0] ;  /* 0x0003c00011227984 */ /* 0x000fe20000000800 */
[----:B--2---:R-:W-:-:S03]  /*04a0*/  FFMA R11, R32, R11, R25 ;  /* 0x0000000b200b7223 */ /* 0x004fc60000000019 */
[----:B------:R-:W-:Y:S01]  /*04b0*/  LDS R25, [R17+0x380] ;  /* 0x0003800011197984 */ /* 0x000fe20000000800 */
[----:B0-----:R-:W-:-:S04]  /*04c0*/  FFMA R12, R12, R27, R11 ;  /* 0x0000001b0c0c7223 */ /* 0x001fc8000000000b */
[----:B------:R-:W-:-:S04]  /*04d0*/  FFMA R12, R33, R13, R12 ;  /* 0x0000000d210c7223 */ /* 0x000fc8000000000c */
[----:B---3--:R-:W-:Y:S02]  /*04e0*/  FFMA R11, R9, R14, R12 ;  /* 0x0000000e090b7223 */ /* 0x008fe4000000000c */
[----:B------:R-:W-:Y:S02]  /*04f0*/  LDS R9, [R17+0x300] ;  /* 0x0003000011097984 */ /* 0x000fe40000000800 */
[----:B----4-:R-:W-:Y:S02]  /*0500*/  FFMA R11, R8, R15, R11 ;  /* 0x0000000f080b7223 */ /* 0x010fe4000000000b */
[----:B------:R-:W0:Y:S01]  /*0510*/  LDS.128 R12, [R7+0x30] ;  /* 0x00003000070c7984 */ /* 0x000e220000000c00 */
[----:B------:R-:W-:Y:S01]  /*0520*/  BAR.SYNC.DEFER_BLOCKING 0x0 ;  /* 0x0000000000007b1d */ /* 0x000fe20000010000 */
[----:B------:R-:W-:-:S05]  /*0530*/  IMAD.WIDE.U32 R32, R22, 0x4, R30 ;  /* 0x0000000416207825 */ /* 0x000fca00078e001e */
[----:B------:R-:W2:Y:S04]  /*0540*/  LDG.E R37, desc[UR8][R28.64+0x40] ;  /* 0x000040081c257981 */ /* 0x000ea8000c1e1900 */
[----:B------:R-:W3:Y:S01]  /*0550*/  LDG.E R33, desc[UR8][R32.64] ;  /* 0x0000000820217981 */ /* 0x000ee2000c1e1900 */
[----:B0-----:R-:W-:-:S04]  /*0560*/  FFMA R35, R12, R9, R11 ;  /* 0x000000090c237223 */ /* 0x001fc8000000000b */
[----:B------:R-:W-:-:S04]  /*0570*/  FFMA R12, R36, R13, R35 ;  /* 0x0000000d240c7223 */ /* 0x000fc80000000023 */
[----:B------:R-:W-:-:S04]  /*0580*/  FFMA R13, R25, R14, R12 ;  /* 0x0000000e190d7223 */ /* 0x000fc8000000000c */
[----:B------:R-:W-:Y:S01]  /*0590*/  FFMA R13, R34, R15, R13 ;  /* 0x0000000f220d7223 */ /* 0x000fe2000000000d */
[----:B--2---:R-:W-:Y:S04]  /*05a0*/  STS [R18], R37 ;  /* 0x0000002512007388 */ /* 0x004fe80000000800 */
[----:B---3--:R-:W-:Y:S01]  /*05b0*/  STS [R16], R33 ;  /* 0x0000002110007388 */ /* 0x008fe20000000800 */
[----:B------:R-:W-:Y:S06]  /*05c0*/  BAR.SYNC.DEFER_BLOCKING 0x0 ;  /* 0x0000000000007b1d */ /* 0x000fec0000010000 */
[----:B------:R-:W-:Y:S04]  /*05d0*/  LDS R27, [R17] ;  /* 0x00000000111b7984 */ /* 0x000fe80000000800 */
[----:B------:R-:W0:Y:S04]  /*05e0*/  LDS.128 R8, [R7] ;  /* 0x0000000007087984 */ /* 0x000e280000000c00 */
[----:B------:R-:W1:Y:S04]  /*05f0*/  LDS R36, [R17+0x40] ;  /* 0x0000400011247984 */ /* 0x000e680000000800 */
[----:B------:R-:W2:Y:S04]  /*0600*/  LDS R25, [R17+0x80] ;  /* 0x0000800011197984 */ /* 0x000ea80000000800 */
[----:B------:R-:W3:Y:S01]  /*0610*/  LDS R32, [R17+0xc0] ;  /* 0x0000c00011207984 */ /* 0x000ee20000000800 */
[----:B0-----:R-:W-:-:S03]  /*0620*/  FFMA R33, R8, R27, R13 ;  /* 0x0000001b08217223 */ /* 0x001fc6000000000d */
[----:B------:R-:W-:Y:S04]  /*0630*/  LDS R27, [R17+0x100] ;  /* 0x00010000111b7984 */ /* 0x000fe80000000800 */
[----:B------:R-:W0:Y:S04]  /*0640*/  LDS.128 R12, [R7+0x10] ;  /* 0x00001000070c7984 */ /* 0x000e280000000c00 */
[----:B------:R-:W4:Y:S01]  /*0650*/  LDS R8, [R17+0x140] ;  /* 0x0001400011087984 */ /* 0x000f220000000800 */
[----:B-1----:R-:W-:-:S03]  /*0660*/  FFMA R36, R36, R9, R33 ;  /* 0x0000000924247223 */ /* 0x002fc60000000021 */
[----:B------:R-:W-:Y:S01]  /*0670*/  LDS R33, [R17+0x240] ;  /* 0x0002400011217984 */ /* 0x000fe20000000800 */
[----:B--2---:R-:W-:-:S03]  /*0680*/  FFMA R25, R25, R10, R36 ;  /* 0x0000000a19197223 */ /* 0x004fc60000000024 */
[----:B------:R-:W-:Y:S01]  /*0690*/  LDS R36, [R17+0x340] ;  /* 0x0003400011247984 */ /* 0x000fe20000000800 */
[----:B---3--:R-:W-:-:S03]  /*06a0*/  FFMA R11, R32, R11, R25 ;  /* 0x0000000b200b7223 */ /* 0x008fc60000000019 */
        /* <DEDUP_REMOVED lines=26> */
[----:B------:R-:W-:Y:S01]  /*0850*/  IMAD.WIDE.U32 R30, R26, 0x4, R30 ;  /* 0x000000041a1e7825 */ /* 0x000fe200078e001e */
        /* <DEDUP_REMOVED lines=8> */
[----:B------:R-:W-:Y:S01]  /*08e0*/  LDS R32, [R17+0x140] ;  /* 0x0001400011207984 */ /* 0x000fe20000000800 */
[----:B0-----:R-:W-:-:S03]  /*08f0*/  FFMA R33, R12, R27, R9 ;  /* 0x0000001b0c217223 */ /* 0x001fc60000000009 */
[----:B------:R-:W-:Y:S04]  /*0900*/  LDS R27, [R17+0x100] ;  /* 0x00010000111b7984 */ /* 0x000fe80000000800 */
[----:B------:R-:W0:Y:S01]  /*0910*/  LDS.128 R8, [R7+0x10] ;  /* 0x0000100007087984 */ /* 0x000e220000000c00 */
[----:B-1----:R-:W-:-:S03]  /*0920*/  FFMA R36, R36, R13, R33 ;  /* 0x0000000d24247223 */ /* 0x002fc60000000021 */
[----:B------:R-:W-:Y:S01]  /*0930*/  LDS R33, [R17+0x200] ;  /* 0x0002000011217984 */ /* 0x000fe20000000800 */
[----:B--2---:R-:W-:-:S03]  /*0940*/  FFMA R13, R25, R14, R36 ;  /* 0x0000000e190d7223 */ /* 0x004fc60000000024 */
[----:B------:R-:W1:Y:S01]  /*0950*/  LDS R25, [R17+0x180] ;  /* 0x0001800011197984 */ /* 0x000e620000000800 */
[----:B---3--:R-:W-:-:S03]  /*0960*/  FFMA R13, R34, R15, R13 ;  /* 0x0000000f220d7223 */ /* 0x008fc6000000000d */
[----:B------:R-:W2:Y:S04]  /*0970*/  LDS R34, [R17+0x1c0] ;  /* 0x0001c00011227984 */ /* 0x000ea80000000800 */
[----:B------:R-:W-:Y:S01]  /*0980*/  LDS R36, [R17+0x340] ;  /* 0x0003400011247984 */ /* 0x000fe20000000800 */
[----:B0-----:R-:W-:-:S03]  /*0990*/  FFMA R27, R8, R27, R13 ;  /* 0x0000001b081b7223 */ /* 0x001fc6000000000d */
[----:B------:R-:W0:Y:S04]  /*09a0*/  LDS.128 R12, [R7+0x20] ;  /* 0x00002000070c7984 */ /* 0x000e280000000c00 */
[----:B------:R-:W3:Y:S01]  /*09b0*/  LDS R8, [R17+0x240] ;  /* 0x0002400011087984 */ /* 0x000ee20000000800 */
[----:B------:R-:W-:-:S03]  /*09c0*/  FFMA R32, R32, R9, R27 ;  /* 0x0000000920207223 */ /* 0x000fc6000000001b */
[----:B------:R-:W-:Y:S01]  /*09d0*/  LDS R27, [R17+0x380] ;  /* 0x00038000111b7984 */ /* 0x000fe20000000800 */
[----:B-1----:R-:W-:-:S04]  /*09e0*/  FFMA R25, R25, R10, R32 ;  /* 0x0000000a19197223 */ /* 0x002fc80000000020 */
[----:B--2---:R-:W-:Y:S02]  /*09f0*/  FFMA R11, R34, R11, R25 ;  /* 0x0000000b220b7223 */ /* 0x004fe40000000019 */
[----:B------:R-:W1:Y:S04]  /*0a00*/  LDS R25, [R17+0x280] ;  /* 0x0002800011197984 */ /* 0x000e680000000800 */
[----:B------:R-:W-:Y:S01]  /*0a10*/  LDS R34, [R17+0x3c0] ;  /* 0x0003c00011227984 */ /* 0x000fe20000000800 */
[----:B0-----:R-:W-:-:S03]  /*0a20*/  FFMA R11, R12, R33, R11 ;  /* 0x000000210c0b7223 */ /* 0x001fc6000000000b */
[----:B------:R-:W-:Y:S01]  /*0a30*/  LDS R33, [R17+0x300] ;  /* 0x0003000011217984 */ /* 0x000fe20000000800 */
[----:B---3--:R-:W-:-:S03]  /*0a40*/  FFMA R12, R8, R13, R11 ;  /* 0x0000000d080c7223 */ /* 0x008fc6000000000b */
[----:B------:R-:W0:Y:S04]  /*0a50*/  LDS R13, [R17+0x2c0] ;  /* 0x0002c000110d7984 */ /* 0x000e280000000800 */
[----:B------:R-:W2:Y:S01]  /*0a60*/  LDS.128 R8, [R7+0x30] ;  /* 0x0000300007087984 */ /* 0x000ea20000000c00 */
[----:B------:R-:W-:Y:S06]  /*0a70*/  BAR.SYNC.DEFER_BLOCKING 0x0 ;  /* 0x0000000000007b1d */ /* 0x000fec0000010000 */
[----:B------:R-:W3:Y:S04]  /*0a80*/  LDG.E R29, desc[UR8][R28.64+0xc0] ;  /* 0x0000c0081c1d7981 */ /* 0x000ee8000c1e1900 */
[----:B------:R-:W4:Y:S01]  /*0a90*/  LDG.E R37, desc[UR8][R30.64] ;  /* 0x000000081e257981 */ /* 0x000f22000c1e1900 */
[----:B-1----:R-:W-:-:S04]  /*0aa0*/  FFMA R12, R25, R14, R12 ;  /* 0x0000000e190c7223 */ /* 0x002fc8000000000c */
[----:B0-----:R-:W-:-:S04]  /*0ab0*/  FFMA R35, R13, R15, R12 ;  /* 0x0000000f0d237223 */ /* 0x001fc8000000000c */
[----:B--2---:R-:W-:-:S04]  /*0ac0*/  FFMA R33, R8, R33, R35 ;  /* 0x0000002108217223 */ /* 0x004fc80000000023 */
[----:B------:R-:W-:-:S04]  /*0ad0*/  FFMA R36, R36, R9, R33 ;  /* 0x0000000924247223 */ /* 0x000fc80000000021 */
[----:B------:R-:W-:-:S04]  /*0ae0*/  FFMA R27, R27, R10, R36 ;  /* 0x0000000a1b1b7223 */ /* 0x000fc80000000024 */
[----:B------:R-:W-:Y:S01]  /*0af0*/  FFMA R33, R34, R11, R27 ;  /* 0x0000000b22217223 */ /* 0x000fe2000000001b */
[----:B------:R-:W-:-:S04]  /*0b00*/  IADD3 R21, PT, PT, R21, 0x4, RZ ;  /* 0x0000000415157810 */ /* 0x000fc80007ffe0ff */
[----:B------:R-:W-:Y:S02]  /*0b10*/  ISETP.NE.AND P0, PT, R21, RZ, PT ;  /* 0x000000ff1500720c */ /* 0x000fe40003f05270 */
[----:B------:R-:W-:Y:S02]  /*0b20*/  IADD3 R19, PT, PT, R19, 0x40, RZ ;  /* 0x0000004013137810 */ /* 0x000fe40007ffe0ff */
[C---:B------:R-:W-:Y:S02]  /*0b30*/  LEA R26, R3.reuse, R26, 0x6 ;  /* 0x0000001a031a7211 */ /* 0x040fe400078e30ff */
[C---:B------:R-:W-:Y:S02]  /*0b40*/  LEA R24, R3.reuse, R24, 0x6 ;  /* 0x0000001803187211 */ /* 0x040fe400078e30ff */
[C---:B------:R-:W-:Y:S02]  /*0b50*/  LEA R22, R3.reuse, R22, 0x6 ;  /* 0x0000001603167211 */ /* 0x040fe400078e30ff */
[----:B------:R-:W-:Y:S01]  /*0b60*/  LEA R20, R3, R20, 0x6 ;  /* 0x0000001403147211 */ /* 0x000fe200078e30ff */
[----:B---3--:R-:W-:Y:S04]  /*0b70*/  STS [R18], R29 ;  /* 0x0000001d12007388 */ /* 0x008fe80000000800 */
[----:B----4-:R-:W-:Y:S01]  /*0b80*/  STS [R16], R37 ;  /* 0x0000002510007388 */ /* 0x010fe20000000800 */
[----:B------:R-:W-:Y:S06]  /*0b90*/  BAR.SYNC.DEFER_BLOCKING 0x0 ;  /* 0x0000000000007b1d */ /* 0x000fec0000010000 */
[----:B------:R-:W-:Y:S04]  /*0ba0*/  LDS R25, [R17] ;  /* 0x0000000011197984 */ /* 0x000fe80000000800 */
[----:B------:R-:W0:Y:S04]  /*0bb0*/  LDS.128 R12, [R7] ;  /* 0x00000000070c7984 */ /* 0x000e280000000c00 */
[----:B------:R-:W1:Y:S04]  /*0bc0*/  LDS R32, [R17+0x40] ;  /* 0x0000400011207984 */ /* 0x000e680000000800 */
[----:B------:R-:W2:Y:S04]  /*0bd0*/  LDS R31, [R17+0x80] ;  /* 0x00008000111f7984 */ /* 0x000ea80000000800 */
[----:B------:R-:W3:Y:S04]  /*0be0*/  LDS R36, [R17+0xc0] ;  /* 0x0000c00011247984 */ /* 0x000ee80000000800 */
[----:B------:R-:W-:Y:S04]  /*0bf0*/  LDS R29, [R17+0x100] ;  /* 0x00010000111d7984 */ /* 0x000fe80000000800 */
[----:B------:R-:W4:Y:S04]  /*0c00*/  LDS.128 R8, [R7+0x10] ;  /* 0x0000100007087984 */ /* 0x000f280000000c00 */
[----:B------:R-:W5:Y:S04]  /*0c10*/  LDS R28, [R17+0x140] ;  /* 0x00014000111c7984 */ /* 0x000f680000000800 */
[----:B------:R-:W5:Y:S04]  /*0c20*/  LDS R27, [R17+0x180] ;  /* 0x00018000111b7984 */ /* 0x000f680000000800 */
[----:B------:R-:W5:Y:S04]  /*0c30*/  LDS R30, [R17+0x1c0] ;  /* 0x0001c000111e7984 */ /* 0x000f680000000800 */
[----:B------:R-:W-:Y:S01]  /*0c40*/  LDS R34, [R17+0x340] ;  /* 0x0003400011227984 */ /* 0x000fe20000000800 */
[----:B0-----:R-:W-:-:S04]  /*0c50*/  FFMA R25, R12, R25, R33 ;  /* 0x000000190c197223 */ /* 0x001fc80000000021 */
[----:B-1----:R-:W-:Y:S02]  /*0c60*/  FFMA R32, R32, R13, R25 ;  /* 0x0000000d20207223 */ /* 0x002fe40000000019 */
[----:B------:R-:W-:Y:S02]  /*0c70*/  LDS R25, [R17+0x200] ;  /* 0x0002000011197984 */ /* 0x000fe40000000800 */
[----:B--2---:R-:W-:Y:S02]  /*0c80*/  FFMA R31, R31, R14, R32 ;  /* 0x0000000e1f1f7223 */ /* 0x004fe40000000020 */
[----:B------:R-:W-:Y:S02]  /*0c90*/  LDS R32, [R17+0x240] ;  /* 0x0002400011207984 */ /* 0x000fe40000000800 */
[----:B---3--:R-:W-:Y:S02]  /*0ca0*/  FFMA R31, R36, R15, R31 ;  /* 0x0000000f241f7223 */ /* 0x008fe4000000001f */
[----:B------:R-:W0:Y:S02]  /*0cb0*/  LDS.128 R12, [R7+0x20] ;  /* 0x00002000070c7984 */ /* 0x000e240000000c00 */
[----:B----4-:R-:W-:-:S02]  /*0cc0*/  FFMA R29, R8, R29, R31 ;  /* 0x0000001d081d7223 */ /* 0x010fc4000000001f */
[----:B------:R-:W-:Y:S02]  /*0cd0*/  LDS R31, [R17+0x300] ;  /* 0x00030000111f7984 */ /* 0x000fe40000000800 */
[----:B-----5:R-:W-:Y:S02]  /*0ce0*/  FFMA R28, R28, R9, R29 ;  /* 0x000000091c1c7223 */ /* 0x020fe4000000001d */
[----:B------:R-:W1:Y:S02]  /*0cf0*/  LDS R29, [R17+0x280] ;  /* 0x00028000111d7984 */ /* 0x000e640000000800 */
[----:B------:R-:W-:Y:S02]  /*0d00*/  FFMA R27, R27, R10, R28 ;  /* 0x0000000a1b1b7223 */ /* 0x000fe4000000001c */
[----:B------:R-:W2:Y:S02]  /*0d10*/  LDS R28, [R17+0x2c0] ;  /* 0x0002c000111c7984 */ /* 0x000ea40000000800 */
[----:B------:R-:W-:-:S02]  /*0d20*/  FFMA R33, R30, R11, R27 ;  /* 0x0000000b1e217223 */ /* 0x000fc4000000001b */
[----:B------:R-:W3:Y:S04]  /*0d30*/  LDS.128 R8, [R7+0x30] ;  /* 0x0000300007087984 */ /* 0x000ee80000000c00 */
[----:B------:R-:W4:Y:S04]  /*0d40*/  LDS R27, [R17+0x380] ;  /* 0x00038000111b7984 */ /* 0x000f280000000800 */
[----:B------:R-:W5:Y:S01]  /*0d50*/  LDS R30, [R17+0x3c0] ;  /* 0x0003c000111e7984 */ /* 0x000f620000000800 */
[----:B0-----:R-:W-:-:S04]  /*0d60*/  FFMA R25, R12, R25, R33 ;  /* 0x000000190c197223 */ /* 0x001fc80000000021 */
[----:B------:R-:W-:-:S04]  /*0d70*/  FFMA R32, R32, R13, R25 ;  /* 0x0000000d20207223 */ /* 0x000fc80000000019 */
[----:B-1----:R-:W-:-:S04]  /*0d80*/  FFMA R29, R29, R14, R32 ;  /* 0x0000000e1d1d7223 */ /* 0x002fc80000000020 */
[----:B--2---:R-:W-:-:S04]  /*0d90*/  FFMA R15, R28, R15, R29 ;  /* 0x0000000f1c0f7223 */ /* 0x004fc8000000001d */
[----:B---3--:R-:W-:-:S04]  /*0da0*/  FFMA R15, R8, R31, R15 ;  /* 0x0000001f080f7223 */ /* 0x008fc8000000000f */
[----:B------:R-:W-:-:S04]  /*0db0*/  FFMA R34, R34, R9, R15 ;  /* 0x0000000922227223 */ /* 0x000fc8000000000f */
[----:B----4-:R-:W-:-:S04]  /*0dc0*/  FFMA R27, R27, R10, R34 ;  /* 0x0000000a1b1b7223 */ /* 0x010fc80000000022 */
[----:B-----5:R-:W-:Y:S01]  /*0dd0*/  FFMA R27, R30, R11, R27 ;  /* 0x0000000b1e1b7223 */ /* 0x020fe2000000001b */
[----:B------:R-:W-:Y:S06]  /*0de0*/  BAR.SYNC.DEFER_BLOCKING 0x0 ;  /* 0x0000000000007b1d */ /* 0x000fec0000010000 */
[----:B------:R-:W-:Y:S05]  /*0df0*/  @P0 BRA `(.L_x_2) ;  /* 0xfffffff400240947 */ /* 0x000fea000383ffff */
.L_x_1:
[----:B------:R-:W-:-:S13]  /*0e00*/  LOP3.LUT P0, R8, R23, 0x3, RZ, 0xc0, !PT ;  /* 0x0000000317087812 */ /* 0x000fda000780c0ff */
[----:B------:R-:W-:Y:S05]  /*0e10*/  @!P0 BRA `(.L_x_0) ;  /* 0x00000008007c8947 */ /* 0x000fea0003800000 */
[----:B------:R-:W-:Y:S02]  /*0e20*/  ISETP.NE.AND P0, PT, R8, 0x1, PT ;  /* 0x000000010800780c */ /* 0x000fe40003f05270 */
[----:B------:R-:W-:-:S04]  /*0e30*/  LOP3.LUT R23, R23, 0x1, RZ, 0xc0, !PT ;  /* 0x0000000117177812 */ /* 0x000fc800078ec0ff */
[----:B------:R-:W-:-:S07]  /*0e40*/  ISETP.NE.U32.AND P1, PT, R23, 0x1, PT ;  /* 0x000000011700780c */ /* 0x000fce0003f25070 */
[----:B------:R-:W-:Y:S06]  /*0e50*/  @!P0 BRA `(.L_x_3) ;  /* 0x0000000400908947 */ /* 0x000fec0003800000 */
[----:B------:R-:W0:Y:S01]  /*0e60*/  LDC.64 R30, c[0x0][0x380] ;  /* 0x0000e000ff1e7b82 */ /* 0x000e220000000a00 */
[C---:B------:R-:W-:Y:S02]  /*0e70*/  LEA R18, R5.reuse, R0, 0x4 ;  /* 0x0000000005127211 */ /* 0x040fe400078e20ff */
[----:B------:R-:W-:-:S03]  /*0e80*/  LEA R9, R5, R4, 0x4 ;  /* 0x0000000405097211 */ /* 0x000fc600078e20ff */
[----:B------:R-:W-:Y:S02]  /*0e90*/  IMAD R13, R18, R3, UR4 ;  /* 0x00000004120d7e24 */ /* 0x000fe4000f8e0203 */
[----:B------:R-:W1:Y:S01]  /*0ea0*/  LDC.64 R16, c[0x0][0x388] ;  /* 0x0000e200ff107b82 */ /* 0x000e620000000a00 */
[----:B0-----:R-:W-:-:S05]  /*0eb0*/  IMAD.WIDE R30, R9, 0x4, R30 ;  /* 0x00000004091e7825 */ /* 0x001fca00078e021e */
[----:B------:R-:W2:Y:S01]  /*0ec0*/  LDG.E R19, desc[UR8][R30.64] ;  /* 0x000000081e137981 */ /* 0x000ea2000c1e1900 */
[----:B-1----:R-:W-:-:S05]  /*0ed0*/  IMAD.WIDE.U32 R12, R13, 0x4, R16 ;  /* 0x000000040d0c7825 */ /* 0x002fca00078e0010 */
[----:B------:R-:W3:Y:S01]  /*0ee0*/  LDG.E R22, desc[UR8][R12.64] ;  /* 0x000000080c167981 */ /* 0x000ee2000c1e1900 */
[----:B------:R-:W-:-:S04]  /*0ef0*/  UIADD3 UR6, UPT, UPT, UR5, 0x400, URZ ;  /* 0x0000040005067890 */ /* 0x000fc8000fffe0ff */
[----:B------:R-:W-:Y:S01]  /*0f00*/  ULEA UR6, UR7, UR6, 0x18 ;  /* 0x0000000607067291 */ /* 0x000fe2000f8ec0ff */
[----:B------:R-:W-:-:S05]  /*0f10*/  LEA R36, R2, R7, 0x2 ;  /* 0x0000000702247211 */ /* 0x000fca00078e10ff */
[----:B------:R-:W-:-:S04]  /*0f20*/  LEA R25, R2, UR6, 0x2 ;  /* 0x0000000602197c11 */ /* 0x000fc8000f8e10ff */
[----:B------:R-:W-:Y:S02]  /*0f30*/  LEA R29, R0, R25, 0x6 ;  /* 0x00000019001d7211 */ /* 0x000fe400078e30ff */
[----:B------:R-:W-:Y:S01]  /*0f40*/  IADD3 R18, PT, PT, R18, 0x10, RZ ;  /* 0x0000001012127810 */ /* 0x000fe20007ffe0ff */
        /* <DEDUP_REMOVED lines=12> */
[----:B------:R-:W-:Y:S04]  /*1010*/  LDS R37, [R25+0x200] ;  /* 0x0002000019257984 */ /* 0x000fe80000000800 */
[----:B------:R-:W-:Y:S01]  /*1020*/  LDS R34, [R25+0x2c0] ;  /* 0x0002c00019227984 */ /* 0x000fe20000000800 */
[----:B0-----:R-:W-:-:S03]  /*1030*/  FFMA R8, R8, R21, R27 ;  /* 0x0000001508087223 */ /* 0x001fc6000000001b */
[----:B------:R-:W-:Y:S01]  /*1040*/  LDS R32, [R25+0x340] ;  /* 0x0003400019207984 */ /* 0x000fe20000000800 */
[----:B-1----:R-:W-:-:S03]  /*1050*/  FFMA R9, R23, R9, R8 ;  /* 0x0000000917097223 */ /* 0x002fc60000000008 */
[----:B------:R-:W-:Y:S01]  /*1060*/  LDS R35, [R25+0x380] ;  /* 0x0003800019237984 */ /* 0x000fe20000000800 */
[----:B--2---:R-:W-:-:S03]  /*1070*/  FFMA R10, R24, R10, R9 ;  /* 0x0000000a180a7223 */ /* 0x004fc60000000009 */
[----:B------:R-:W0:Y:S01]  /*1080*/  LDS R24, [R25+0x1c0] ;  /* 0x0001c00019187984 */ /* 0x000e220000000800 */
[----:B---3--:R-:W-:Y:S01]  /*1090*/  FFMA R11, R33, R11, R10 ;  /* 0x0000000b210b7223 */ /* 0x008fe2000000000a */
[----:B------:R-:W-:Y:S02]  /*10a0*/  IMAD R9, R18, R3, UR4 ;  /* 0x0000000412097e24 */ /* 0x000fe4000f8e0203 */
[----:B------:R-:W-:Y:S01]  /*10b0*/  LDS R33, [R25+0x300] ;  /* 0x0003000019217984 */ /* 0x000fe20000000800 */
[----:B----4-:R-:W-:Y:S01]  /*10c0*/  FFMA R11, R12, R26, R11 ;  /* 0x0000001a0c0b7223 */ /* 0x010fe2000000000b */
[----:B------:R-:W-:Y:S02]  /*10d0*/  IMAD.WIDE.U32 R16, R9, 0x4, R16 ;  /* 0x0000000409107825 */ /* 0x000fe400078e0010 */
[----:B------:R-:W-:Y:S02]  /*10e0*/  LDS R12, [R25+0x240] ;  /* 0x00024000190c7984 */ /* 0x000fe40000000800 */
[----:B-----5:R-:W-:-:S02]  /*10f0*/  FFMA R20, R20, R13, R11 ;  /* 0x0000000d14147223 */ /* 0x020fc4000000000b */
[----:B------:R-:W-:Y:S02]  /*1100*/  LDS R13, [R25+0x280] ;  /* 0x00028000190d7984 */ /* 0x000fe40000000800 */
[----:B------:R-:W-:Y:S02]  /*1110*/  FFMA R14, R19, R14, R20 ;  /* 0x0000000e130e7223 */ /* 0x000fe40000000014 */
[----:B------:R-:W-:Y:S04]  /*1120*/  LDS R26, [R25+0x3c0] ;  /* 0x0003c000191a7984 */ /* 0x000fe80000000800 */
[----:B------:R-:W1:Y:S04]  /*1130*/  LDS.128 R20, [R7+0x20] ;  /* 0x0000200007147984 */ /* 0x000e680000000c00 */
[----:B------:R-:W2:Y:S01]  /*1140*/  LDS.128 R8, [R7+0x30] ;  /* 0x0000300007087984 */ /* 0x000ea20000000c00 */
[----:B------:R-:W-:Y:S06]  /*1150*/  BAR.SYNC.DEFER_BLOCKING 0x0 ;  /* 0x0000000000007b1d */ /* 0x000fec0000010000 */
[----:B------:R-:W3:Y:S04]  /*1160*/  LDG.E R31, desc[UR8][R30.64+0x40] ;  /* 0x000040081e1f7981 */ /* 0x000ee8000c1e1900 */
[----:B------:R-:W4:Y:S01]  /*1170*/  LDG.E R30, desc[UR8][R16.64] ;  /* 0x00000008101e7981 */ /* 0x000f22000c1e1900 */
[----:B0-----:R-:W-:-:S04]  /*1180*/  FFMA R15, R24, R15, R14 ;  /* 0x0000000f180f7223 */ /* 0x001fc8000000000e */
[----:B-1----:R-:W-:-:S04]  /*1190*/  FFMA R15, R20, R37, R15 ;  /* 0x00000025140f7223 */ /* 0x002fc8000000000f */
[----:B------:R-:W-:-:S04]  /*11a0*/  FFMA R12, R12, R21, R15 ;  /* 0x000000150c0c7223 */ /* 0x000fc8000000000f */
[----:B------:R-:W-:-:S04]  /*11b0*/  FFMA R21, R13, R22, R12 ;  /* 0x000000160d157223 */ /* 0x000fc8000000000c */
[----:B------:R-:W-:-:S04]  /*11c0*/  FFMA R21, R34, R23, R21 ;  /* 0x0000001722157223 */ /* 0x000fc80000000015 */
[----:B--2---:R-:W-:-:S04]  /*11d0*/  FFMA R21, R8, R33, R21 ;  /* 0x0000002108157223 */ /* 0x004fc80000000015 */
[----:B------:R-:W-:-:S04]  /*11e0*/  FFMA R8, R32, R9, R21 ;  /* 0x0000000920087223 */ /* 0x000fc80000000015 */
[----:B------:R-:W-:-:S04]  /*11f0*/  FFMA R35, R35, R10, R8 ;  /* 0x0000000a23237223 */ /* 0x000fc80000000008 */
[----:B------:R-:W-:Y:S01]  /*1200*/  FFMA R11, R26, R11, R35 ;  /* 0x0000000b1a0b7223 */ /* 0x000fe20000000023 */
[----:B------:R-:W-:Y:S01]  /*1210*/  IADD3 R5, PT, PT, R5, 0x2, RZ ;  /* 0x0000000205057810 */ /* 0x000fe20007ffe0ff */
        /* <DEDUP_REMOVED lines=13> */
[----:B------:R-:W-:Y:S04]  /*12f0*/  LDS R33, [R25+0x200] ;  /* 0x0002000019217984 */ /* 0x000fe80000000800 */
[----:B------:R-:W5:Y:S01]  /*1300*/  LDS.128 R20, [R7+0x20] ;  /* 0x0000200007147984 */ /* 0x000f620000000c00 */
[----:B0-----:R-:W-:-:S03]  /*1310*/  FFMA R11, R16, R27, R11 ;  /* 0x0000001b100b7223 */ /* 0x001fc6000000000b */
[----:B------:R-:W0:Y:S01]  /*1320*/  LDS R26, [R25+0x240] ;  /* 0x00024000191a7984 */ /* 0x000e220000000800 */
[----:B-1----:R-:W-:-:S03]  /*1330*/  FFMA R28, R28, R17, R11 ;  /* 0x000000111c1c7223 */ /* 0x002fc6000000000b */
[----:B------:R-:W1:Y:S01]  /*1340*/  LDS R27, [R25+0x280] ;  /* 0x00028000191b7984 */ /* 0x000e620000000800 */
[----:B--2---:R-:W-:-:S03]  /*1350*/  FFMA R37, R37, R18, R28 ;  /* 0x0000001225257223 */ /* 0x004fc6000000001c */
[----:B------:R-:W2:Y:S01]  /*1360*/  LDS R16, [R25+0x2c0] ;  /* 0x0002c00019107984 */ /* 0x000ea20000000800 */
[----:B---3--:R-:W-:-:S03]  /*1370*/  FFMA R19, R24, R19, R37 ;  /* 0x0000001318137223 */ /* 0x008fc60000000025 */
[----:B------:R-:W-:Y:S04]  /*1380*/  LDS R17, [R25+0x300] ;  /* 0x0003000019117984 */ /* 0x000fe80000000800 */
[----:B------:R-:W3:Y:S01]  /*1390*/  LDS.128 R8, [R7+0x30] ;  /* 0x0000300007087984 */ /* 0x000ee20000000c00 */
[----:B----4-:R-:W-:-:S03]  /*13a0*/  FFMA R29, R12, R29, R19 ;  /* 0x0000001d0c1d7223 */ /* 0x010fc60000000013 */
[----:B------:R-:W4:Y:S01]  /*13b0*/  LDS R18, [R25+0x340] ;  /* 0x0003400019127984 */ /* 0x000f220000000800 */
[----:B-----5:R-:W-:-:S03]  /*13c0*/  FFMA R30, R30, R13, R29 ;  /* 0x0000000d1e1e7223 */ /* 0x020fc6000000001d */
[----:B------:R-:W5:Y:S04]  /*13d0*/  LDS R19, [R25+0x380] ;  /* 0x0003800019137984 */ /* 0x000f680000000800 */
[----:B------:R-:W5:Y:S01]  /*13e0*/  LDS R13, [R25+0x3c0] ;  /* 0x0003c000190d7984 */ /* 0x000f620000000800 */
[----:B------:R-:W-:-:S04]  /*13f0*/  FFMA R31, R31, R14, R30 ;  /* 0x0000000e1f1f7223 */ /* 0x000fc8000000001e */
[----:B------:R-:W-:-:S04]  /*1400*/  FFMA R15, R32, R15, R31 ;  /* 0x0000000f200f7223 */ /* 0x000fc8000000001f */
[----:B------:R-:W-:-:S04]  /*1410*/  FFMA R15, R20, R33, R15 ;  /* 0x00000021140f7223 */ /* 0x000fc8000000000f */
[----:B0-----:R-:W-:-:S04]  /*1420*/  FFMA R26, R26, R21, R15 ;  /* 0x000000151a1a7223 */ /* 0x001fc8000000000f */
[----:B-1----:R-:W-:-:S04]  /*1430*/  FFMA R27, R27, R22, R26 ;  /* 0x000000161b1b7223 */ /* 0x002fc8000000001a */
[----:B--2---:R-:W-:-:S04]  /*1440*/  FFMA R23, R16, R23, R27 ;  /* 0x0000001710177223 */ /* 0x004fc8000000001b */
[----:B---3--:R-:W-:-:S04]  /*1450*/  FFMA R17, R8, R17, R23 ;  /* 0x0000001108117223 */ /* 0x008fc80000000017 */
[----:B----4-:R-:W-:-:S04]  /*1460*/  FFMA R18, R18, R9, R17 ;  /* 0x0000000912127223 */ /* 0x010fc80000000011 */
[----:B-----5:R-:W-:-:S04]  /*1470*/  FFMA R10, R19, R10, R18 ;  /* 0x0000000a130a7223 */ /* 0x020fc80000000012 */
[----:B------:R-:W-:Y:S01]  /*1480*/  FFMA R27, R13, R11, R10 ;  /* 0x0000000b0d1b7223 */ /* 0x000fe2000000000a */
[----:B------:R-:W-:Y:S06]  /*1490*/  BAR.SYNC.DEFER_BLOCKING 0x0 ;  /* 0x0000000000007b1d */ /* 0x000fec0000010000 */
.L_x_3:
[----:B------:R-:W-:Y:S05]  /*14a0*/  @P1 BRA `(.L_x_0) ;  /* 0x0000000000d81947 */ /* 0x000fea0003800000 */
        /* <DEDUP_REMOVED lines=13> */
[----:B------:R-:W-:Y:S01]  /*1580*/  LEA R0, R0, R5, 0x6 ;  /* 0x0000000500007211 */ /* 0x000fe200078e30ff */
        /* <DEDUP_REMOVED lines=40> */
.L_x_0:
[----:B------:R-:W0:Y:S01]  /*1810*/  LDC.64 R4, c[0x0][0x390] ;  /* 0x0000e400ff047b82 */ /* 0x000e220000000a00 */
[----:B------:R-:W-:-:S04]  /*1820*/  IMAD R3, R6, R3, UR4 ;  /* 0x0000000406037e24 */ /* 0x000fc8000f8e0203 */
[----:B0-----:R-:W-:-:S05]  /*1830*/  IMAD.WIDE R2, R3, 0x4, R4 ;  /* 0x0000000403027825 */ /* 0x001fca00078e0204 */
[----:B------:R-:W-:Y:S01]  /*1840*/  STG.E desc[UR8][R2.64], R27 ;  /* 0x0000001b02007986 */ /* 0x000fe2000c101908 */
[----:B------:R-:W-:Y:S05]  /*1850*/  EXIT ;  /* 0x000000000000794d */ /* 0x000fea0003800000 */
.L_x_4:
[----:B------:R-:W-:-:S00]  /*1860*/  BRA `(.L_x_4) ;  /* 0xfffffffc00fc7947 */ /* 0x000fc0000383ffff */
[----:B------:R-:W-:-:S00]  /*1870*/  NOP ;  /* 0x0000000000007918 */ /* 0x000fc00000000000 */
        /* <DEDUP_REMOVED lines=8> */
.L_x_5:


//--------------------- .nv.shared._Z20MatrixMultiplyKernelPKfS0_Pfi --------------------------
	.section	.nv.shared._Z20MatrixMultiplyKernelPKfS0_Pfi,"aw",@nobits
	.sectionflags	@""
	.align	4
.nv.shared._Z20MatrixMultiplyKernelPKfS0_Pfi:
	.zero		3072


//--------------------- .nv.shared.reserved.0     --------------------------
	.section	.nv.shared.reserved.0,"aw",@nobits
	.weak		__nv_reservedSMEM_offset_0_alias
	.size		__nv_reservedSMEM_offset_0_alias, 0, 64
	.other		__nv_reservedSMEM_offset_0_alias,@"STO_CUDA_RESERVED_SHARED STV_DEFAULT"
__nv_reservedSMEM_offset_0_alias:
	.zero		0
	.zero		64


//--------------------- .nv.constant0._Z20MatrixMultiplyKernelPKfS0_Pfi --------------------------
	.section	.nv.constant0._Z20MatrixMultiplyKernelPKfS0_Pfi,"a",@progbits
	.sectionflags	@""
	.align	4
.nv.constant0._Z20MatrixMultiplyKernelPKfS0_Pfi:
	.zero		924


//--------------------- SYMBOLS --------------------------

	.type		.nv.reservedSmem.offset0,@object
	.size		.nv.reservedSmem.offset0,0x4
	.type		.nv.reservedSmem.cap,@object
	.size		.nv.reservedSmem.cap,0x4
